	.headerflags	@"EF_CUDA_TEXMODE_UNIFIED EF_CUDA_64BIT_ADDRESS EF_CUDA_ACCELERATORS EF_CUDA_SM90 EF_CUDA_VIRTUAL_SM(EF_CUDA_SM90)"
	.elftype	@"ET_EXEC"


//--------------------- .nv.info                  --------------------------
	.section	.nv.info,"",@"SHT_CUDA_INFO"
	.align	4


	//----- nvinfo : EIATTR_REGCOUNT
	.align		4
        /*0000*/ 	.byte	0x04, 0x2f
        /*0002*/ 	.short	(.L_1 - .L_0)
	.align		4
.L_0:
        /*0004*/ 	.word	index@(triton_poi_fused_cat_constant_pad_nd_21)
        /*0008*/ 	.word	0x00000010


	//----- nvinfo : EIATTR_MIN_STACK_SIZE
	.align		4
.L_1:
        /*000c*/ 	.byte	0x04, 0x12
        /*000e*/ 	.short	(.L_3 - .L_2)
	.align		4
.L_2:
        /*0010*/ 	.word	index@(triton_poi_fused_cat_constant_pad_nd_21)
        /*0014*/ 	.word	0x00000000


	//----- nvinfo : EIATTR_FRAME_SIZE
	.align		4
.L_3:
        /*0018*/ 	.byte	0x04, 0x11
        /*001a*/ 	.short	(.L_5 - .L_4)
	.align		4
.L_4:
        /*001c*/ 	.word	index@(triton_poi_fused_cat_constant_pad_nd_21)
        /*0020*/ 	.word	0x00000000


	//----- nvinfo : EIATTR_MIN_STACK_SIZE
	.align		4
.L_5:
        /*0024*/ 	.byte	0x04, 0x12
        /*0026*/ 	.short	(.L_7 - .L_6)
	.align		4
.L_6:
        /*0028*/ 	.word	index@(triton_poi_fused_cat_constant_pad_nd_21)
        /*002c*/ 	.word	0x00000000
.L_7:


//--------------------- .nv.info.triton_poi_fused_cat_constant_pad_nd_21 --------------------------
	.section	.nv.info.triton_poi_fused_cat_constant_pad_nd_21,"",@"SHT_CUDA_INFO"
	.sectionflags	@""
	.align	4


	//----- nvinfo : EIATTR_CUDA_API_VERSION
	.align		4
        /*0000*/ 	.byte	0x04, 0x37
        /*0002*/ 	.short	(.L_9 - .L_8)
.L_8:
        /*0004*/ 	.word	0x0000007c


	//----- nvinfo : EIATTR_KPARAM_INFO
	.align		4
.L_9:
        /*0008*/ 	.byte	0x04, 0x17
        /*000a*/ 	.short	(.L_11 - .L_10)
.L_10:
        /*000c*/ 	.word	0x00000000
        /*0010*/ 	.short	0x0003
        /*0012*/ 	.short	0x0018
        /*0014*/ 	.byte	0x00, 0xf0, 0x11, 0x00


	//----- nvinfo : EIATTR_KPARAM_INFO
	.align		4
.L_11:
        /*0018*/ 	.byte	0x04, 0x17
        /*001a*/ 	.short	(.L_13 - .L_12)
.L_12:
        /*001c*/ 	.word	0x00000000
        /*0020*/ 	.short	0x0002
        /*0022*/ 	.short	0x0010
        /*0024*/ 	.byte	0x00, 0xf4, 0x21, 0x00


	//----- nvinfo : EIATTR_KPARAM_INFO
	.align		4
.L_13:
        /*0028*/ 	.byte	0x04, 0x17
        /*002a*/ 	.short	(.L_15 - .L_14)
.L_14:
        /*002c*/ 	.word	0x00000000
        /*0030*/ 	.short	0x0001
        /*0032*/ 	.short	0x0008
        /*0034*/ 	.byte	0x00, 0xf4, 0x21, 0x00


	//----- nvinfo : EIATTR_KPARAM_INFO
	.align		4
.L_15:
        /*0038*/ 	.byte	0x04, 0x17
        /*003a*/ 	.short	(.L_17 - .L_16)
.L_16:
        /*003c*/ 	.word	0x00000000
        /*0040*/ 	.short	0x0000
        /*0042*/ 	.short	0x0000
        /*0044*/ 	.byte	0x00, 0xf4, 0x21, 0x00


	//----- nvinfo : EIATTR_SPARSE_MMA_MASK
	.align		4
.L_17:
        /*0048*/ 	.byte	0x03, 0x50
        /*004a*/ 	.short	0x0000


	//----- nvinfo : EIATTR_MAXREG_COUNT
	.align		4
        /*004c*/ 	.byte	0x03, 0x1b
        /*004e*/ 	.short	0x00ff


	//----- nvinfo : EIATTR_EXIT_INSTR_OFFSETS
	.align		4
        /*0050*/ 	.byte	0x04, 0x1c
        /*0052*/ 	.short	(.L_19 - .L_18)


	//   ....[0]....
.L_18:
        /*0054*/ 	.word	0x000002e0


	//----- nvinfo : EIATTR_REQNTID
	.align		4
.L_19:
        /*0058*/ 	.byte	0x04, 0x10
        /*005a*/ 	.short	(.L_21 - .L_20)
.L_20:
        /*005c*/ 	.word	0x00000080
        /*0060*/ 	.word	0x00000001
        /*0064*/ 	.word	0x00000001


	//----- nvinfo : EIATTR_CBANK_PARAM_SIZE
	.align		4
.L_21:
        /*0068*/ 	.byte	0x03, 0x19
        /*006a*/ 	.short	0x001c


	//----- nvinfo : EIATTR_PARAM_CBANK
	.align		4
        /*006c*/ 	.byte	0x04, 0x0a
        /*006e*/ 	.short	(.L_23 - .L_22)
	.align		4
.L_22:
        /*0070*/ 	.word	index@(.nv.constant0.triton_poi_fused_cat_constant_pad_nd_21)
        /*0074*/ 	.short	0x0210
        /*0076*/ 	.short	0x001c


	//----- nvinfo : EIATTR_SW_WAR
	.align		4
.L_23:
        /*0078*/ 	.byte	0x04, 0x36
        /*007a*/ 	.short	(.L_25 - .L_24)
.L_24:
        /*007c*/ 	.word	0x00000008
.L_25:


//--------------------- .nv.callgraph             --------------------------
	.section	.nv.callgraph,"",@"SHT_CUDA_CALLGRAPH"
	.align	4
	.sectionentsize	8
	.align		4
        /*0000*/ 	.word	0x00000000
	.align		4
        /*0004*/ 	.word	0xffffffff
	.align		4
        /*0008*/ 	.word	0x00000000
	.align		4
        /*000c*/ 	.word	0xfffffffe
	.align		4
        /*0010*/ 	.word	0x00000000
	.align		4
        /*0014*/ 	.word	0xfffffffd
	.align		4
        /*0018*/ 	.word	0x00000000
	.align		4
        /*001c*/ 	.word	0xfffffffc


//--------------------- .text.triton_poi_fused_cat_constant_pad_nd_21 --------------------------
	.section	.text.triton_poi_fused_cat_constant_pad_nd_21,"ax",@progbits
	.align	128
        .global         triton_poi_fused_cat_constant_pad_nd_21
        .type           triton_poi_fused_cat_constant_pad_nd_21,@function
        .size           triton_poi_fused_cat_constant_pad_nd_21,(.L_x_1 - triton_poi_fused_cat_constant_pad_nd_21)
        .other          triton_poi_fused_cat_constant_pad_nd_21,@"STO_CUDA_ENTRY STV_DEFAULT"
triton_poi_fused_cat_constant_pad_nd_21:
.text.triton_poi_fused_cat_constant_pad_nd_21:
[----:B------:R-:W-:Y:S01]  /*0000*/  LDC R1, c[0x0][0x28] ;  /* 0x00000a00ff017b82 */ /* 0x000fe20000000800 */
[----:B------:R-:W1:Y:S01]  /*0010*/  S2R R0, SR_TID.X ;  /* 0x0000000000007919 */ /* 0x000e620000002100 */
[----:B------:R-:W-:Y:S01]  /*0020*/  CS2R R12, SRZ ;  /* 0x00000000000c7805 */ /* 0x000fe2000001ff00 */
[----:B------:R-:W-:Y:S01]  /*0030*/  ULDC.64 UR4, c[0x0][0x208] ;  /* 0x0000820000047ab9 */ /* 0x000fe20000000a00 */
[----:B------:R-:W2:Y:S01]  /*0040*/  S2R R3, SR_CTAID.X ;  /* 0x0000000000037919 */ /* 0x000ea20000002500 */
[----:B-1----:R-:W-:Y:S01]  /*0050*/  IMAD.SHL.U32 R0, R0, 0x2, RZ ;  /* 0x0000000200007824 */ /* 0x002fe200078e00ff */
[----:B--2---:R-:W-:-:S04]  /*0060*/  SHF.R.S32.HI R7, RZ, 0x17, R3 ;  /* 0x00000017ff077819 */ /* 0x004fc80000011403 */
[----:B------:R-:W-:Y:S02]  /*0070*/  LOP3.LUT R0, R0, 0xfe, RZ, 0xc0, !PT ;  /* 0x000000fe00007812 */ /* 0x000fe400078ec0ff */
[----:B------:R-:W-:-:S03]  /*0080*/  SGXT R7, R7, 0x1 ;  /* 0x000000010707781a */ /* 0x000fc60000000200 */
[----:B------:R-:W-:-:S05]  /*0090*/  IMAD R0, R3, 0x100, R0 ;  /* 0x0000010003007824 */ /* 0x000fca00078e0200 */
[CC--:B------:R-:W-:Y:S02]  /*00a0*/  LEA.HI R6, R7.reuse, R0.reuse, RZ, 0x8 ;  /* 0x0000000007067211 */ /* 0x0c0fe400078f40ff */
[----:B------:R-:W-:Y:S02]  /*00b0*/  LEA.HI R2, R7, R0, RZ, 0x9 ;  /* 0x0000000007027211 */ /* 0x000fe400078f48ff */
[----:B------:R-:W-:Y:S02]  /*00c0*/  SHF.R.S32.HI R5, RZ, 0x8, R6 ;  /* 0x00000008ff057819 */ /* 0x000fe40000011406 */
[----:B------:R-:W-:Y:S02]  /*00d0*/  SHF.R.S32.HI R9, RZ, 0x9, R2 ;  /* 0x00000009ff097819 */ /* 0x000fe40000011402 */
[----:B------:R-:W-:Y:S02]  /*00e0*/  LEA.HI R3, R6, R5, RZ, 0x1 ;  /* 0x0000000506037211 */ /* 0x000fe400078f08ff */
[----:B------:R-:W-:-:S02]  /*00f0*/  LEA.HI R2, R2, R9, RZ, 0x1 ;  /* 0x0000000902027211 */ /* 0x000fc400078f08ff */
[----:B------:R-:W-:Y:S02]  /*0100*/  LOP3.LUT R4, R3, 0xfffffffe, RZ, 0xc0, !PT ;  /* 0xfffffffe03047812 */ /* 0x000fe400078ec0ff */
[----:B------:R-:W-:Y:S02]  /*0110*/  LOP3.LUT R10, R2, 0xfffffffe, RZ, 0xc0, !PT ;  /* 0xfffffffe020a7812 */ /* 0x000fe400078ec0ff */
[----:B------:R-:W1:Y:S01]  /*0120*/  LDC.64 R2, c[0x0][0x210] ;  /* 0x00008400ff027b82 */ /* 0x000e620000000a00 */
[----:B------:R-:W-:Y:S01]  /*0130*/  IMAD.IADD R8, R5, 0x1, -R4 ;  /* 0x0000000105087824 */ /* 0x000fe200078e0a04 */
[----:B------:R-:W-:Y:S01]  /*0140*/  LEA.HI R7, R7, R0, RZ, 0xa ;  /* 0x0000000007077211 */ /* 0x000fe200078f50ff */
[----:B------:R-:W-:-:S05]  /*0150*/  IMAD.MOV R10, RZ, RZ, -R10 ;  /* 0x000000ffff0a7224 */ /* 0x000fca00078e0a0a */
[----:B------:R-:W2:Y:S01]  /*0160*/  LDC.64 R4, c[0x0][0x218] ;  /* 0x00008600ff047b82 */ /* 0x000ea20000000a00 */
[----:B------:R-:W-:Y:S02]  /*0170*/  VIADDMNMX R8, R9, R10, R8, !PT ;  /* 0x0000000a09087246 */ /* 0x000fe40007800108 */
[----:B------:R-:W-:Y:S02]  /*0180*/  CS2R R10, SRZ ;  /* 0x00000000000a7805 */ /* 0x000fe4000001ff00 */
[----:B------:R-:W-:Y:S02]  /*0190*/  LOP3.LUT R9, R6, 0xffffff00, RZ, 0xc0, !PT ;  /* 0xffffff0006097812 */ /* 0x000fe400078ec0ff */
[----:B------:R-:W-:Y:S02]  /*01a0*/  ISETP.GE.AND P2, PT, R8, 0x1, PT ;  /* 0x000000010800780c */ /* 0x000fe40003f46270 */
[----:B------:R-:W-:Y:S01]  /*01b0*/  SHF.R.S32.HI R6, RZ, 0xa, R7 ;  /* 0x0000000aff067819 */ /* 0x000fe20000011407 */
[----:B------:R-:W-:-:S04]  /*01c0*/  IMAD.IADD R9, R0, 0x1, -R9 ;  /* 0x0000000100097824 */ /* 0x000fc800078e0a09 */
[----:B------:R-:W-:Y:S01]  /*01d0*/  IMAD R7, R6, 0x80, R9 ;  /* 0x0000008006077824 */ /* 0x000fe200078e0209 */
[C---:B------:R-:W-:Y:S02]  /*01e0*/  ISETP.LT.AND P0, PT, R9.reuse, 0x80, !P2 ;  /* 0x000000800900780c */ /* 0x040fe40005701270 */
[----:B------:R-:W-:Y:S01]  /*01f0*/  ISETP.GT.AND P1, PT, R9, 0x7f, !P2 ;  /* 0x0000007f0900780c */ /* 0x000fe20005724270 */
[----:B-1----:R-:W-:-:S04]  /*0200*/  IMAD.WIDE R2, R7, 0x4, R2 ;  /* 0x0000000407027825 */ /* 0x002fc800078e0202 */
[----:B--2---:R-:W-:-:S06]  /*0210*/  IMAD.WIDE R4, R7, 0x4, R4 ;  /* 0x0000000407047825 */ /* 0x004fcc00078e0204 */
[----:B------:R-:W2:Y:S01]  /*0220*/  @P0 LDG.E.EL.64 R10, desc[UR4][R2.64] ;  /* 0x00000004020a0981 */ /* 0x000ea2000c2e1b00 */
[----:B------:R-:W1:Y:S03]  /*0230*/  LDC.64 R6, c[0x0][0x220] ;  /* 0x00008800ff067b82 */ /* 0x000e660000000a00 */
[----:B------:R-:W3:Y:S01]  /*0240*/  @P1 LDG.E.EL.64 R12, desc[UR4][R4.64+-0x200] ;  /* 0xfffe0004040c1981 */ /* 0x000ee2000c2e1b00 */
[----:B------:R-:W-:Y:S01]  /*0250*/  ISETP.GE.AND P3, PT, R9, 0x80, PT ;  /* 0x000000800900780c */ /* 0x000fe20003f66270 */
[----:B-1----:R-:W-:Y:S01]  /*0260*/  IMAD.WIDE R6, R0, 0x4, R6 ;  /* 0x0000000400067825 */ /* 0x002fe200078e0206 */
[----:B--2---:R-:W-:Y:S02]  /*0270*/  SEL R10, R10, RZ, P0 ;  /* 0x000000ff0a0a7207 */ /* 0x004fe40000000000 */
[----:B------:R-:W-:-:S09]  /*0280*/  SEL R11, R11, RZ, P0 ;  /* 0x000000ff0b0b7207 */ /* 0x000fd20000000000 */
[----:B---3--:R-:W-:Y:S02]  /*0290*/  @P3 SEL R10, R12, RZ, P1 ;  /* 0x000000ff0c0a3207 */ /* 0x008fe40000800000 */
[----:B------:R-:W-:Y:S02]  /*02a0*/  @P3 SEL R11, R13, RZ, P1 ;  /* 0x000000ff0d0b3207 */ /* 0x000fe40000800000 */
[----:B------:R-:W-:Y:S02]  /*02b0*/  SEL R10, R10, RZ, !P2 ;  /* 0x000000ff0a0a7207 */ /* 0x000fe40005000000 */
[----:B------:R-:W-:-:S05]  /*02c0*/  SEL R11, R11, RZ, !P2 ;  /* 0x000000ff0b0b7207 */ /* 0x000fca0005000000 */
[----:B------:R-:W-:Y:S01]  /*02d0*/  STG.E.64 desc[UR4][R6.64], R10 ;  /* 0x0000000a06007986 */ /* 0x000fe2000c101b04 */
[----:B------:R-:W-:Y:S05]  /*02e0*/  EXIT ;  /* 0x000000000000794d */ /* 0x000fea0003800000 */
.L_x_0:
[----:B------:R-:W-:-:S00]  /*02f0*/  BRA `(.L_x_0) ;  /* 0xfffffffc00fc7947 */ /* 0x000fc0000383ffff */
[----:B------:R-:W-:-:S00]  /*0300*/  NOP ;  /* 0x0000000000007918 */ /* 0x000fc00000000000 */
[----:B------:R-:W-:-:S00]  /*0310*/  NOP ;  /* 0x0000000000007918 */ /* 0x000fc00000000000 */
[----:B------:R-:W-:-:S00]  /*0320*/  NOP ;  /* 0x0000000000007918 */ /* 0x000fc00000000000 */
[----:B------:R-:W-:-:S00]  /*0330*/  NOP ;  /* 0x0000000000007918 */ /* 0x000fc00000000000 */
[----:B------:R-:W-:-:S00]  /*0340*/  NOP ;  /* 0x0000000000007918 */ /* 0x000fc00000000000 */
[----:B------:R-:W-:-:S00]  /*0350*/  NOP ;  /* 0x0000000000007918 */ /* 0x000fc00000000000 */
[----:B------:R-:W-:-:S00]  /*0360*/  NOP ;  /* 0x0000000000007918 */ /* 0x000fc00000000000 */
[----:B------:R-:W-:-:S00]  /*0370*/  NOP ;  /* 0x0000000000007918 */ /* 0x000fc00000000000 */
.L_x_1:


//--------------------- .nv.constant0.triton_poi_fused_cat_constant_pad_nd_21 --------------------------
	.section	.nv.constant0.triton_poi_fused_cat_constant_pad_nd_21,"a",@progbits
	.sectionflags	@""
	.align	4
.nv.constant0.triton_poi_fused_cat_constant_pad_nd_21:
	.zero		556
